//
// Generated by NVIDIA NVVM Compiler
//
// Compiler Build ID: CL-36424714
// Cuda compilation tools, release 13.0, V13.0.88
// Based on NVVM 20.0.0
//

.version 9.0
.target sm_100
.address_size 64

	// .globl	_Z15kernelOperationPfi

.visible .entry _Z15kernelOperationPfi(
	.param .u64 .ptr .align 1 _Z15kernelOperationPfi_param_0,
	.param .u32 _Z15kernelOperationPfi_param_1
)
{
	.reg .pred 	%p<2>;
	.reg .b32 	%r<6>;
	.reg .b32 	%f<3>;
	.reg .b64 	%rd<5>;

	ld.param.u64 	%rd1, [_Z15kernelOperationPfi_param_0];
	ld.param.u32 	%r2, [_Z15kernelOperationPfi_param_1];
	mov.u32 	%r3, %ctaid.x;
	mov.u32 	%r4, %ntid.x;
	mov.u32 	%r5, %tid.x;
	mad.lo.s32 	%r1, %r3, %r4, %r5;
	setp.ge.s32 	%p1, %r1, %r2;
	@%p1 bra 	$L__BB0_2;
	cvta.to.global.u64 	%rd2, %rd1;
	mul.wide.s32 	%rd3, %r1, 4;
	add.s64 	%rd4, %rd2, %rd3;
	ld.global.f32 	%f1, [%rd4];
	add.f32 	%f2, %f1, %f1;
	st.global.f32 	[%rd4], %f2;
$L__BB0_2:
	ret;

}


// ===== COMPILED SASS (sm_100) =====

	.target	sm_100

	.elftype	@"ET_EXEC"


//--------------------- .note.nv.tkinfo           --------------------------
	.section	.note.nv.tkinfo,"",@"SHT_NOTE"
	.sectionflags	@"SHF_NOTE_NV_TKINFO"
	.tkinfo
        /*0018*/ 	.word	0x00000002
        /*0030*/ 	.string	""
        /*0030*/ 	.string	"ptxas"
        /*0030*/ 	.string	"Cuda compilation tools, release 13.0, V13.0.88"
        /*0030*/ 	.string	"Build cuda_13.0.r13.0/compiler.36424714_0"
        /*0030*/ 	.string	"-arch sm_100 -m 64 "



//--------------------- .note.nv.cuinfo           --------------------------
	.section	.note.nv.cuinfo,"",@"SHT_NOTE"
	.sectionflags	@"SHF_NOTE_NV_CUINFO"
        /*0018*/ 	.short	0x0002
        /*001a*/ 	.short	0x0064
        /*001c*/ 	.short	0x0082
	.zero		2


//--------------------- .nv.info                  --------------------------
	.section	.nv.info,"",@"SHT_CUDA_INFO"
	.align	4


	//----- nvinfo : EIATTR_REGCOUNT
	.align		4
        /*0000*/ 	.byte	0x04, 0x2f
        /*0002*/ 	.short	(.L_1 - .L_0)
	.align		4
.L_0:
        /*0004*/ 	.word	index@(_Z15kernelOperationPfi)
        /*0008*/ 	.word	0x00000008


	//----- nvinfo : EIATTR_FRAME_SIZE
	.align		4
.L_1:
        /*000c*/ 	.byte	0x04, 0x11
        /*000e*/ 	.short	(.L_3 - .L_2)
	.align		4
.L_2:
        /*0010*/ 	.word	index@(_Z15kernelOperationPfi)
        /*0014*/ 	.word	0x00000000


	//----- nvinfo : EIATTR_MIN_STACK_SIZE
	.align		4
.L_3:
        /*0018*/ 	.byte	0x04, 0x12
        /*001a*/ 	.short	(.L_5 - .L_4)
	.align		4
.L_4:
        /*001c*/ 	.word	index@(_Z15kernelOperationPfi)
        /*0020*/ 	.word	0x00000000
.L_5:


//--------------------- .nv.compat                --------------------------
	.section	.nv.compat,"",@"SHT_CUDA_COMPAT_INFO"
	.align	4
        /*0000*/ 	.byte	0x02, 0x09, 0x00, 0x00, 0x02, 0x02, 0x01, 0x00, 0x02, 0x05, 0x05, 0x00, 0x03, 0x07, 0x01, 0x01
        /*0010*/ 	.byte	0x02, 0x03, 0x00, 0x00, 0x02, 0x06, 0x01, 0x00, 0x04, 0x0b, 0x08, 0x00, 0x09, 0x00, 0x00, 0x00
        /*0020*/ 	.byte	0x00, 0x00, 0x00, 0x00


//--------------------- .nv.info._Z15kernelOperationPfi --------------------------
	.section	.nv.info._Z15kernelOperationPfi,"",@"SHT_CUDA_INFO"
	.sectionflags	@""
	.align	4


	//----- nvinfo : EIATTR_CUDA_API_VERSION
	.align		4
        /*0000*/ 	.byte	0x04, 0x37
        /*0002*/ 	.short	(.L_7 - .L_6)
.L_6:
        /*0004*/ 	.word	0x00000082


	//----- nvinfo : EIATTR_KPARAM_INFO
	.align		4
.L_7:
        /*0008*/ 	.byte	0x04, 0x17
        /*000a*/ 	.short	(.L_9 - .L_8)
.L_8:
        /*000c*/ 	.word	0x00000000
        /*0010*/ 	.short	0x0001
        /*0012*/ 	.short	0x0008
        /*0014*/ 	.byte	0x00, 0xf0, 0x11, 0x00


	//----- nvinfo : EIATTR_KPARAM_INFO
	.align		4
.L_9:
        /*0018*/ 	.byte	0x04, 0x17
        /*001a*/ 	.short	(.L_11 - .L_10)
.L_10:
        /*001c*/ 	.word	0x00000000
        /*0020*/ 	.short	0x0000
        /*0022*/ 	.short	0x0000
        /*0024*/ 	.byte	0x00, 0xf5, 0x21, 0x00


	//----- nvinfo : EIATTR_SPARSE_MMA_MASK
	.align		4
.L_11:
        /*0028*/ 	.byte	0x03, 0x50
        /*002a*/ 	.short	0x0000


	//----- nvinfo : EIATTR_MAXREG_COUNT
	.align		4
        /*002c*/ 	.byte	0x03, 0x1b
        /*002e*/ 	.short	0x00ff


	//----- nvinfo : EIATTR_MERCURY_ISA_VERSION
	.align		4
        /*0030*/ 	.byte	0x03, 0x5f
        /*0032*/ 	.short	0x0101


	//----- nvinfo : EIATTR_VRC_CTA_INIT_COUNT
	.align		4
        /*0034*/ 	.byte	0x02, 0x4a
	.zero		1
	.zero		1


	//----- nvinfo : EIATTR_EXIT_INSTR_OFFSETS
	.align		4
        /*0038*/ 	.byte	0x04, 0x1c
        /*003a*/ 	.short	(.L_13 - .L_12)


	//   ....[0]....
.L_12:
        /*003c*/ 	.word	0x00000070


	//   ....[1]....
        /*0040*/ 	.word	0x000000e0


	//----- nvinfo : EIATTR_CBANK_PARAM_SIZE
	.align		4
.L_13:
        /*0044*/ 	.byte	0x03, 0x19
        /*0046*/ 	.short	0x000c


	//----- nvinfo : EIATTR_PARAM_CBANK
	.align		4
        /*0048*/ 	.byte	0x04, 0x0a
        /*004a*/ 	.short	(.L_15 - .L_14)
	.align		4
.L_14:
        /*004c*/ 	.word	index@(.nv.constant0._Z15kernelOperationPfi)
        /*0050*/ 	.short	0x0380
        /*0052*/ 	.short	0x000c


	//----- nvinfo : EIATTR_SW_WAR
	.align		4
.L_15:
        /*0054*/ 	.byte	0x04, 0x36
        /*0056*/ 	.short	(.L_17 - .L_16)
.L_16:
        /*0058*/ 	.word	0x00000008
.L_17:


//--------------------- .nv.callgraph             --------------------------
	.section	.nv.callgraph,"",@"SHT_CUDA_CALLGRAPH"
	.align	4
	.sectionentsize	8
	.align		4
        /*0000*/ 	.word	0x00000000
	.align		4
        /*0004*/ 	.word	0xffffffff
	.align		4
        /*0008*/ 	.word	0x00000000
	.align		4
        /*000c*/ 	.word	0xfffffffe
	.align		4
        /*0010*/ 	.word	0x00000000
	.align		4
        /*0014*/ 	.word	0xfffffffd
	.align		4
        /*0018*/ 	.word	0x00000000
	.align		4
        /*001c*/ 	.word	0xfffffffc


//--------------------- .text._Z15kernelOperationPfi --------------------------
	.section	.text._Z15kernelOperationPfi,"ax",@progbits
	.align	128
        .global         _Z15kernelOperationPfi
        .type           _Z15kernelOperationPfi,@function
        .size           _Z15kernelOperationPfi,(.L_x_1 - _Z15kernelOperationPfi)
        .other          _Z15kernelOperationPfi,@"STO_CUDA_ENTRY STV_DEFAULT"
_Z15kernelOperationPfi:
.text._Z15kernelOperationPfi:
[----:B------:R-:W-:Y:S01]  /*0000*/  LDC R1, c[0x0][0x37c] ;  /* 0x0000df00ff017b82 */ /* 0x000fe20000000800 */
[----:B------:R-:W0:Y:S07]  /*0010*/  S2R R0, SR_TID.X ;  /* 0x0000000000007919 */ /* 0x000e2e0000002100 */
[----:B------:R-:W0:Y:S01]  /*0020*/  S2UR UR4, SR_CTAID.X ;  /* 0x00000000000479c3 */ /* 0x000e220000002500 */
[----:B------:R-:W1:Y:S07]  /*0030*/  LDCU UR5, c[0x0][0x388] ;  /* 0x00007100ff0577ac */ /* 0x000e6e0008000800 */
[----:B------:R-:W0:Y:S02]  /*0040*/  LDC R5, c[0x0][0x360] ;  /* 0x0000d800ff057b82 */ /* 0x000e240000000800 */
[----:B0-----:R-:W-:-:S05]  /*0050*/  IMAD R5, R5, UR4, R0 ;  /* 0x0000000405057c24 */ /* 0x001fca000f8e0200 */
[----:B-1----:R-:W-:-:S13]  /*0060*/  ISETP.GE.AND P0, PT, R5, UR5, PT ;  /* 0x0000000505007c0c */ /* 0x002fda000bf06270 */
[----:B------:R-:W-:Y:S05]  /*0070*/  @P0 EXIT ;  /* 0x000000000000094d */ /* 0x000fea0003800000 */
[----:B------:R-:W0:Y:S01]  /*0080*/  LDC.64 R2, c[0x0][0x380] ;  /* 0x0000e000ff027b82 */ /* 0x000e220000000a00 */
[----:B------:R-:W1:Y:S01]  /*0090*/  LDCU.64 UR4, c[0x0][0x358] ;  /* 0x00006b00ff0477ac */ /* 0x000e620008000a00 */
[----:B0-----:R-:W-:-:S05]  /*00a0*/  IMAD.WIDE R2, R5, 0x4, R2 ;  /* 0x0000000405027825 */ /* 0x001fca00078e0202 */
[----:B-1----:R-:W2:Y:S02]  /*00b0*/  LDG.E R0, desc[UR4][R2.64] ;  /* 0x0000000402007981 */ /* 0x002ea4000c1e1900 */
[----:B--2---:R-:W-:-:S05]  /*00c0*/  FADD R5, R0, R0 ;  /* 0x0000000000057221 */ /* 0x004fca0000000000 */
[----:B------:R-:W-:Y:S01]  /*00d0*/  STG.E desc[UR4][R2.64], R5 ;  /* 0x0000000502007986 */ /* 0x000fe2000c101904 */
[----:B------:R-:W-:Y:S05]  /*00e0*/  EXIT ;  /* 0x000000000000794d */ /* 0x000fea0003800000 */
.L_x_0:
[----:B------:R-:W-:-:S00]  /*00f0*/  BRA `(.L_x_0) ;  /* 0xfffffffc00fc7947 */ /* 0x000fc0000383ffff */
[----:B------:R-:W-:-:S00]  /*0100*/  NOP ;  /* 0x0000000000007918 */ /* 0x000fc00000000000 */
[----:B------:R-:W-:-:S00]  /*0110*/  NOP ;  /* 0x0000000000007918 */ /* 0x000fc00000000000 */
[----:B------:R-:W-:-:S00]  /*0120*/  NOP ;  /* 0x0000000000007918 */ /* 0x000fc00000000000 */
[----:B------:R-:W-:-:S00]  /*0130*/  NOP ;  /* 0x0000000000007918 */ /* 0x000fc00000000000 */
[----:B------:R-:W-:-:S00]  /*0140*/  NOP ;  /* 0x0000000000007918 */ /* 0x000fc00000000000 */
[----:B------:R-:W-:-:S00]  /*0150*/  NOP ;  /* 0x0000000000007918 */ /* 0x000fc00000000000 */
[----:B------:R-:W-:-:S00]  /*0160*/  NOP ;  /* 0x0000000000007918 */ /* 0x000fc00000000000 */
[----:B------:R-:W-:-:S00]  /*0170*/  NOP ;  /* 0x0000000000007918 */ /* 0x000fc00000000000 */
.L_x_1:


//--------------------- .nv.shared.reserved.0     --------------------------
	.section	.nv.shared.reserved.0,"aw",@nobits
	.weak		__nv_reservedSMEM_offset_0_alias
	.size		__nv_reservedSMEM_offset_0_alias, 0, 64
	.other		__nv_reservedSMEM_offset_0_alias,@"STO_CUDA_RESERVED_SHARED STV_DEFAULT"
__nv_reservedSMEM_offset_0_alias:
	.zero		0
	.zero		64


//--------------------- .nv.constant0._Z15kernelOperationPfi --------------------------
	.section	.nv.constant0._Z15kernelOperationPfi,"a",@progbits
	.sectionflags	@""
	.align	4
.nv.constant0._Z15kernelOperationPfi:
	.zero		908


//--------------------- SYMBOLS --------------------------

	.type		.nv.reservedSmem.offset0,@object
	.size		.nv.reservedSmem.offset0,0x4
